	.headerflags	@"EF_CUDA_TEXMODE_UNIFIED EF_CUDA_64BIT_ADDRESS EF_CUDA_ACCELERATORS EF_CUDA_SM90 EF_CUDA_VIRTUAL_SM(EF_CUDA_SM90)"
	.elftype	@"ET_EXEC"


//--------------------- .nv.info                  --------------------------
	.section	.nv.info,"",@"SHT_CUDA_INFO"
	.align	4


	//----- nvinfo : EIATTR_REGCOUNT
	.align		4
        /*0000*/ 	.byte	0x04, 0x2f
        /*0002*/ 	.short	(.L_1 - .L_0)
	.align		4
.L_0:
        /*0004*/ 	.word	index@(triton_poi_fused_convolution_relu_32)
        /*0008*/ 	.word	0x0000000c


	//----- nvinfo : EIATTR_MIN_STACK_SIZE
	.align		4
.L_1:
        /*000c*/ 	.byte	0x04, 0x12
        /*000e*/ 	.short	(.L_3 - .L_2)
	.align		4
.L_2:
        /*0010*/ 	.word	index@(triton_poi_fused_convolution_relu_32)
        /*0014*/ 	.word	0x00000000


	//----- nvinfo : EIATTR_FRAME_SIZE
	.align		4
.L_3:
        /*0018*/ 	.byte	0x04, 0x11
        /*001a*/ 	.short	(.L_5 - .L_4)
	.align		4
.L_4:
        /*001c*/ 	.word	index@(triton_poi_fused_convolution_relu_32)
        /*0020*/ 	.word	0x00000000


	//----- nvinfo : EIATTR_MIN_STACK_SIZE
	.align		4
.L_5:
        /*0024*/ 	.byte	0x04, 0x12
        /*0026*/ 	.short	(.L_7 - .L_6)
	.align		4
.L_6:
        /*0028*/ 	.word	index@(triton_poi_fused_convolution_relu_32)
        /*002c*/ 	.word	0x00000000
.L_7:


//--------------------- .nv.info.triton_poi_fused_convolution_relu_32 --------------------------
	.section	.nv.info.triton_poi_fused_convolution_relu_32,"",@"SHT_CUDA_INFO"
	.sectionflags	@""
	.align	4


	//----- nvinfo : EIATTR_CUDA_API_VERSION
	.align		4
        /*0000*/ 	.byte	0x04, 0x37
        /*0002*/ 	.short	(.L_9 - .L_8)
.L_8:
        /*0004*/ 	.word	0x0000007c


	//----- nvinfo : EIATTR_KPARAM_INFO
	.align		4
.L_9:
        /*0008*/ 	.byte	0x04, 0x17
        /*000a*/ 	.short	(.L_11 - .L_10)
.L_10:
        /*000c*/ 	.word	0x00000000
        /*0010*/ 	.short	0x0002
        /*0012*/ 	.short	0x0010
        /*0014*/ 	.byte	0x00, 0xf0, 0x11, 0x00


	//----- nvinfo : EIATTR_KPARAM_INFO
	.align		4
.L_11:
        /*0018*/ 	.byte	0x04, 0x17
        /*001a*/ 	.short	(.L_13 - .L_12)
.L_12:
        /*001c*/ 	.word	0x00000000
        /*0020*/ 	.short	0x0001
        /*0022*/ 	.short	0x0008
        /*0024*/ 	.byte	0x00, 0xf4, 0x21, 0x00


	//----- nvinfo : EIATTR_KPARAM_INFO
	.align		4
.L_13:
        /*0028*/ 	.byte	0x04, 0x17
        /*002a*/ 	.short	(.L_15 - .L_14)
.L_14:
        /*002c*/ 	.word	0x00000000
        /*0030*/ 	.short	0x0000
        /*0032*/ 	.short	0x0000
        /*0034*/ 	.byte	0x00, 0xf4, 0x21, 0x00


	//----- nvinfo : EIATTR_SPARSE_MMA_MASK
	.align		4
.L_15:
        /*0038*/ 	.byte	0x03, 0x50
        /*003a*/ 	.short	0x0000


	//----- nvinfo : EIATTR_MAXREG_COUNT
	.align		4
        /*003c*/ 	.byte	0x03, 0x1b
        /*003e*/ 	.short	0x00ff


	//----- nvinfo : EIATTR_EXIT_INSTR_OFFSETS
	.align		4
        /*0040*/ 	.byte	0x04, 0x1c
        /*0042*/ 	.short	(.L_17 - .L_16)


	//   ....[0]....
.L_16:
        /*0044*/ 	.word	0x00000170


	//   ....[1]....
        /*0048*/ 	.word	0x00000190


	//----- nvinfo : EIATTR_REQNTID
	.align		4
.L_17:
        /*004c*/ 	.byte	0x04, 0x10
        /*004e*/ 	.short	(.L_19 - .L_18)
.L_18:
        /*0050*/ 	.word	0x00000080
        /*0054*/ 	.word	0x00000001
        /*0058*/ 	.word	0x00000001


	//----- nvinfo : EIATTR_CBANK_PARAM_SIZE
	.align		4
.L_19:
        /*005c*/ 	.byte	0x03, 0x19
        /*005e*/ 	.short	0x0014


	//----- nvinfo : EIATTR_PARAM_CBANK
	.align		4
        /*0060*/ 	.byte	0x04, 0x0a
        /*0062*/ 	.short	(.L_21 - .L_20)
	.align		4
.L_20:
        /*0064*/ 	.word	index@(.nv.constant0.triton_poi_fused_convolution_relu_32)
        /*0068*/ 	.short	0x0210
        /*006a*/ 	.short	0x0014


	//----- nvinfo : EIATTR_SW_WAR
	.align		4
.L_21:
        /*006c*/ 	.byte	0x04, 0x36
        /*006e*/ 	.short	(.L_23 - .L_22)
.L_22:
        /*0070*/ 	.word	0x00000008
.L_23:


//--------------------- .nv.callgraph             --------------------------
	.section	.nv.callgraph,"",@"SHT_CUDA_CALLGRAPH"
	.align	4
	.sectionentsize	8
	.align		4
        /*0000*/ 	.word	0x00000000
	.align		4
        /*0004*/ 	.word	0xffffffff
	.align		4
        /*0008*/ 	.word	0x00000000
	.align		4
        /*000c*/ 	.word	0xfffffffe
	.align		4
        /*0010*/ 	.word	0x00000000
	.align		4
        /*0014*/ 	.word	0xfffffffd
	.align		4
        /*0018*/ 	.word	0x00000000
	.align		4
        /*001c*/ 	.word	0xfffffffc


//--------------------- .text.triton_poi_fused_convolution_relu_32 --------------------------
	.section	.text.triton_poi_fused_convolution_relu_32,"ax",@progbits
	.align	128
        .global         triton_poi_fused_convolution_relu_32
        .type           triton_poi_fused_convolution_relu_32,@function
        .size           triton_poi_fused_convolution_relu_32,(.L_x_1 - triton_poi_fused_convolution_relu_32)
        .other          triton_poi_fused_convolution_relu_32,@"STO_CUDA_ENTRY STV_DEFAULT"
triton_poi_fused_convolution_relu_32:
.text.triton_poi_fused_convolution_relu_32:
[----:B------:R-:W0:Y:S02]  /*0000*/  LDC R1, c[0x0][0x28] ;  /* 0x00000a00ff017b82 */ /* 0x000e240000000800 */
[----:B------:R-:W1:Y:S01]  /*0010*/  S2R R0, SR_TID.X ;  /* 0x0000000000007919 */ /* 0x000e620000002100 */
[----:B------:R-:W2:Y:S01]  /*0020*/  LDC.64 R2, c[0x0][0x210] ;  /* 0x00008400ff027b82 */ /* 0x000ea20000000a00 */
[----:B------:R-:W-:Y:S01]  /*0030*/  ULDC.64 UR4, c[0x0][0x208] ;  /* 0x0000820000047ab9 */ /* 0x000fe20000000a00 */
[----:B------:R-:W3:Y:S06]  /*0040*/  S2R R7, SR_CTAID.X ;  /* 0x0000000000077919 */ /* 0x000eec0000002500 */
[----:B------:R-:W4:Y:S01]  /*0050*/  LDC.64 R4, c[0x0][0x218] ;  /* 0x00008600ff047b82 */ /* 0x000f220000000a00 */
[----:B-1----:R-:W-:-:S02]  /*0060*/  LOP3.LUT R0, R0, 0x7f, RZ, 0xc0, !PT ;  /* 0x0000007f00007812 */ /* 0x002fc400078ec0ff */
[----:B---3--:R-:W-:-:S03]  /*0070*/  SHF.R.S32.HI R6, RZ, 0x18, R7 ;  /* 0x00000018ff067819 */ /* 0x008fc60000011407 */
[----:B------:R-:W-:Y:S01]  /*0080*/  IMAD R7, R7, 0x80, R0 ;  /* 0x0000008007077824 */ /* 0x000fe200078e0200 */
[----:B------:R-:W-:-:S03]  /*0090*/  SGXT R0, R6, 0x1 ;  /* 0x000000010600781a */ /* 0x000fc60000000200 */
[C---:B--2---:R-:W-:Y:S01]  /*00a0*/  IMAD.WIDE R2, R7.reuse, 0x4, R2 ;  /* 0x0000000407027825 */ /* 0x044fe200078e0202 */
[----:B------:R-:W-:Y:S02]  /*00b0*/  ISETP.GE.AND P1, PT, R7, 0x100, PT ;  /* 0x000001000700780c */ /* 0x000fe40003f26270 */
[----:B------:R-:W-:-:S04]  /*00c0*/  LEA.HI R0, R0, R7, RZ, 0x6 ;  /* 0x0000000700007211 */ /* 0x000fc800078f30ff */
[----:B------:R-:W-:-:S05]  /*00d0*/  LOP3.LUT R0, R0, 0xffffffc0, RZ, 0xc0, !PT ;  /* 0xffffffc000007812 */ /* 0x000fca00078ec0ff */
[----:B------:R-:W-:Y:S02]  /*00e0*/  IMAD.IADD R9, R7, 0x1, -R0 ;  /* 0x0000000107097824 */ /* 0x000fe400078e0a00 */
[----:B------:R-:W-:Y:S02]  /*00f0*/  IMAD.MOV.U32 R0, RZ, RZ, RZ ;  /* 0x000000ffff007224 */ /* 0x000fe400078e00ff */
[----:B------:R-:W-:Y:S02]  /*0100*/  IMAD.MOV.U32 R7, RZ, RZ, RZ ;  /* 0x000000ffff077224 */ /* 0x000fe400078e00ff */
[----:B----4-:R-:W-:Y:S02]  /*0110*/  IMAD.WIDE R4, R9, 0x4, R4 ;  /* 0x0000000409047825 */ /* 0x010fe400078e0204 */
[----:B------:R-:W2:Y:S04]  /*0120*/  @!P1 LDG.E R0, desc[UR4][R2.64] ;  /* 0x0000000402009981 */ /* 0x000ea8000c1e1900 */
[----:B------:R-:W2:Y:S02]  /*0130*/  @!P1 LDG.E.EL R7, desc[UR4][R4.64] ;  /* 0x0000000404079981 */ /* 0x000ea4000c2e1900 */
[----:B--2---:R-:W-:Y:S01]  /*0140*/  FADD R6, R7, R0 ;  /* 0x0000000007067221 */ /* 0x004fe20000000000 */
[----:B------:R-:W-:-:S04]  /*0150*/  FSETP.GEU.AND P0, PT, R0, -R7, PT ;  /* 0x800000070000720b */ /* 0x000fc80003f0e000 */
[----:B------:R-:W-:Y:S01]  /*0160*/  FSEL R7, R6, RZ, P0 ;  /* 0x000000ff06077208 */ /* 0x000fe20000000000 */
[----:B------:R-:W-:Y:S08]  /*0170*/  @P1 EXIT ;  /* 0x000000000000194d */ /* 0x000ff00003800000 */
[----:B------:R-:W-:Y:S01]  /*0180*/  STG.E desc[UR4][R2.64], R7 ;  /* 0x0000000702007986 */ /* 0x000fe2000c101904 */
[----:B------:R-:W-:Y:S05]  /*0190*/  EXIT ;  /* 0x000000000000794d */ /* 0x000fea0003800000 */
.L_x_0:
[----:B------:R-:W-:-:S00]  /*01a0*/  BRA `(.L_x_0) ;  /* 0xfffffffc00fc7947 */ /* 0x000fc0000383ffff */
[----:B------:R-:W-:-:S00]  /*01b0*/  NOP ;  /* 0x0000000000007918 */ /* 0x000fc00000000000 */
        /* <DEDUP_REMOVED lines=12> */
.L_x_1:


//--------------------- .nv.constant0.triton_poi_fused_convolution_relu_32 --------------------------
	.section	.nv.constant0.triton_poi_fused_convolution_relu_32,"a",@progbits
	.sectionflags	@""
	.align	4
.nv.constant0.triton_poi_fused_convolution_relu_32:
	.zero		548
